//
// Generated by NVIDIA NVVM Compiler
//
// Compiler Build ID: CL-36424714
// Cuda compilation tools, release 13.0, V13.0.88
// Based on NVVM 20.0.0
//

.version 9.0
.target sm_100
.address_size 64

	// .globl	_Z19push_relabel_kernelv

.visible .entry _Z19push_relabel_kernelv()
{


	ret;

}


// ===== COMPILED SASS (sm_100) =====

	.target	sm_100

	.elftype	@"ET_EXEC"


//--------------------- .note.nv.tkinfo           --------------------------
	.section	.note.nv.tkinfo,"",@"SHT_NOTE"
	.sectionflags	@"SHF_NOTE_NV_TKINFO"
	.tkinfo
        /*0018*/ 	.word	0x00000002
        /*0030*/ 	.string	""
        /*0030*/ 	.string	"ptxas"
        /*0030*/ 	.string	"Cuda compilation tools, release 13.0, V13.0.88"
        /*0030*/ 	.string	"Build cuda_13.0.r13.0/compiler.36424714_0"
        /*0030*/ 	.string	"-arch sm_100 -m 64 "



//--------------------- .note.nv.cuinfo           --------------------------
	.section	.note.nv.cuinfo,"",@"SHT_NOTE"
	.sectionflags	@"SHF_NOTE_NV_CUINFO"
        /*0018*/ 	.short	0x0002
        /*001a*/ 	.short	0x0064
        /*001c*/ 	.short	0x0082
	.zero		2


//--------------------- .nv.info                  --------------------------
	.section	.nv.info,"",@"SHT_CUDA_INFO"
	.align	4


	//----- nvinfo : EIATTR_REGCOUNT
	.align		4
        /*0000*/ 	.byte	0x04, 0x2f
        /*0002*/ 	.short	(.L_1 - .L_0)
	.align		4
.L_0:
        /*0004*/ 	.word	index@(_Z19push_relabel_kernelv)
        /*0008*/ 	.word	0x00000004


	//----- nvinfo : EIATTR_FRAME_SIZE
	.align		4
.L_1:
        /*000c*/ 	.byte	0x04, 0x11
        /*000e*/ 	.short	(.L_3 - .L_2)
	.align		4
.L_2:
        /*0010*/ 	.word	index@(_Z19push_relabel_kernelv)
        /*0014*/ 	.word	0x00000000


	//----- nvinfo : EIATTR_MIN_STACK_SIZE
	.align		4
.L_3:
        /*0018*/ 	.byte	0x04, 0x12
        /*001a*/ 	.short	(.L_5 - .L_4)
	.align		4
.L_4:
        /*001c*/ 	.word	index@(_Z19push_relabel_kernelv)
        /*0020*/ 	.word	0x00000000
.L_5:


//--------------------- .nv.compat                --------------------------
	.section	.nv.compat,"",@"SHT_CUDA_COMPAT_INFO"
	.align	4
        /*0000*/ 	.byte	0x02, 0x09, 0x00, 0x00, 0x02, 0x02, 0x01, 0x00, 0x02, 0x05, 0x05, 0x00, 0x03, 0x07, 0x01, 0x01
        /*0010*/ 	.byte	0x02, 0x03, 0x00, 0x00, 0x02, 0x06, 0x01, 0x00, 0x04, 0x0b, 0x08, 0x00, 0x09, 0x00, 0x00, 0x00
        /*0020*/ 	.byte	0x00, 0x00, 0x00, 0x00


//--------------------- .nv.info._Z19push_relabel_kernelv --------------------------
	.section	.nv.info._Z19push_relabel_kernelv,"",@"SHT_CUDA_INFO"
	.sectionflags	@""
	.align	4


	//----- nvinfo : EIATTR_CUDA_API_VERSION
	.align		4
        /*0000*/ 	.byte	0x04, 0x37
        /*0002*/ 	.short	(.L_7 - .L_6)
.L_6:
        /*0004*/ 	.word	0x00000082


	//----- nvinfo : EIATTR_SPARSE_MMA_MASK
	.align		4
.L_7:
        /*0008*/ 	.byte	0x03, 0x50
        /*000a*/ 	.short	0x0000


	//----- nvinfo : EIATTR_MAXREG_COUNT
	.align		4
        /*000c*/ 	.byte	0x03, 0x1b
        /*000e*/ 	.short	0x00ff


	//----- nvinfo : EIATTR_MERCURY_ISA_VERSION
	.align		4
        /*0010*/ 	.byte	0x03, 0x5f
        /*0012*/ 	.short	0x0101


	//----- nvinfo : EIATTR_VRC_CTA_INIT_COUNT
	.align		4
        /*0014*/ 	.byte	0x02, 0x4a
	.zero		1
	.zero		1


	//----- nvinfo : EIATTR_EXIT_INSTR_OFFSETS
	.align		4
        /*0018*/ 	.byte	0x04, 0x1c
        /*001a*/ 	.short	(.L_9 - .L_8)


	//   ....[0]....
.L_8:
        /*001c*/ 	.word	0x00000010


	//----- nvinfo : EIATTR_SW_WAR
	.align		4
.L_9:
        /*0020*/ 	.byte	0x04, 0x36
        /*0022*/ 	.short	(.L_11 - .L_10)
.L_10:
        /*0024*/ 	.word	0x00000008
.L_11:


//--------------------- .nv.callgraph             --------------------------
	.section	.nv.callgraph,"",@"SHT_CUDA_CALLGRAPH"
	.align	4
	.sectionentsize	8
	.align		4
        /*0000*/ 	.word	0x00000000
	.align		4
        /*0004*/ 	.word	0xffffffff
	.align		4
        /*0008*/ 	.word	0x00000000
	.align		4
        /*000c*/ 	.word	0xfffffffe
	.align		4
        /*0010*/ 	.word	0x00000000
	.align		4
        /*0014*/ 	.word	0xfffffffd
	.align		4
        /*0018*/ 	.word	0x00000000
	.align		4
        /*001c*/ 	.word	0xfffffffc


//--------------------- .text._Z19push_relabel_kernelv --------------------------
	.section	.text._Z19push_relabel_kernelv,"ax",@progbits
	.align	128
        .global         _Z19push_relabel_kernelv
        .type           _Z19push_relabel_kernelv,@function
        .size           _Z19push_relabel_kernelv,(.L_x_1 - _Z19push_relabel_kernelv)
        .other          _Z19push_relabel_kernelv,@"STO_CUDA_ENTRY STV_DEFAULT"
_Z19push_relabel_kernelv:
.text._Z19push_relabel_kernelv:
[----:B------:R-:W-:Y:S01]  /*0000*/  LDC R1, c[0x0][0x37c] ;  /* 0x0000df00ff017b82 */ /* 0x000fe20000000800 */
[----:B------:R-:W-:Y:S05]  /*0010*/  EXIT ;  /* 0x000000000000794d */ /* 0x000fea0003800000 */
.L_x_0:
[----:B------:R-:W-:-:S00]  /*0020*/  BRA `(.L_x_0) ;  /* 0xfffffffc00fc7947 */ /* 0x000fc0000383ffff */
[----:B------:R-:W-:-:S00]  /*0030*/  NOP ;  /* 0x0000000000007918 */ /* 0x000fc00000000000 */
        /* <DEDUP_REMOVED lines=12> */
.L_x_1:


//--------------------- .nv.shared.reserved.0     --------------------------
	.section	.nv.shared.reserved.0,"aw",@nobits
	.weak		__nv_reservedSMEM_offset_0_alias
	.size		__nv_reservedSMEM_offset_0_alias, 0, 64
	.other		__nv_reservedSMEM_offset_0_alias,@"STO_CUDA_RESERVED_SHARED STV_DEFAULT"
__nv_reservedSMEM_offset_0_alias:
	.zero		0
	.zero		64


//--------------------- .nv.constant0._Z19push_relabel_kernelv --------------------------
	.section	.nv.constant0._Z19push_relabel_kernelv,"a",@progbits
	.sectionflags	@""
	.align	4
.nv.constant0._Z19push_relabel_kernelv:
	.zero		896


//--------------------- SYMBOLS --------------------------

	.type		.nv.reservedSmem.offset0,@object
	.size		.nv.reservedSmem.offset0,0x4
